	.headerflags	@"EF_CUDA_TEXMODE_UNIFIED EF_CUDA_64BIT_ADDRESS EF_CUDA_ACCELERATORS EF_CUDA_SM90 EF_CUDA_VIRTUAL_SM(EF_CUDA_SM90)"
	.elftype	@"ET_EXEC"


//--------------------- .nv.info                  --------------------------
	.section	.nv.info,"",@"SHT_CUDA_INFO"
	.align	4


	//----- nvinfo : EIATTR_REGCOUNT
	.align		4
        /*0000*/ 	.byte	0x04, 0x2f
        /*0002*/ 	.short	(.L_2 - .L_1)
	.align		4
.L_1:
        /*0004*/ 	.word	index@(triton_poi_fused_add_native_layer_norm_6)
        /*0008*/ 	.word	0x0000001c


	//----- nvinfo : EIATTR_MIN_STACK_SIZE
	.align		4
.L_2:
        /*000c*/ 	.byte	0x04, 0x12
        /*000e*/ 	.short	(.L_4 - .L_3)
	.align		4
.L_3:
        /*0010*/ 	.word	index@(triton_poi_fused_add_native_layer_norm_6)
        /*0014*/ 	.word	0x00000000


	//----- nvinfo : EIATTR_FRAME_SIZE
	.align		4
.L_4:
        /*0018*/ 	.byte	0x04, 0x11
        /*001a*/ 	.short	(.L_6 - .L_5)
	.align		4
.L_5:
        /*001c*/ 	.word	index@(triton_poi_fused_add_native_layer_norm_6)
        /*0020*/ 	.word	0x00000000


	//----- nvinfo : EIATTR_MIN_STACK_SIZE
	.align		4
.L_6:
        /*0024*/ 	.byte	0x04, 0x12
        /*0026*/ 	.short	(.L_8 - .L_7)
	.align		4
.L_7:
        /*0028*/ 	.word	index@(triton_poi_fused_add_native_layer_norm_6)
        /*002c*/ 	.word	0x00000000
.L_8:


//--------------------- .nv.info.triton_poi_fused_add_native_layer_norm_6 --------------------------
	.section	.nv.info.triton_poi_fused_add_native_layer_norm_6,"",@"SHT_CUDA_INFO"
	.sectionflags	@""
	.align	4


	//----- nvinfo : EIATTR_CUDA_API_VERSION
	.align		4
        /*0000*/ 	.byte	0x04, 0x37
        /*0002*/ 	.short	(.L_10 - .L_9)
.L_9:
        /*0004*/ 	.word	0x0000007c


	//----- nvinfo : EIATTR_KPARAM_INFO
	.align		4
.L_10:
        /*0008*/ 	.byte	0x04, 0x17
        /*000a*/ 	.short	(.L_12 - .L_11)
.L_11:
        /*000c*/ 	.word	0x00000000
        /*0010*/ 	.short	0x0007
        /*0012*/ 	.short	0x0038
        /*0014*/ 	.byte	0x00, 0xf0, 0x11, 0x00


	//----- nvinfo : EIATTR_KPARAM_INFO
	.align		4
.L_12:
        /*0018*/ 	.byte	0x04, 0x17
        /*001a*/ 	.short	(.L_14 - .L_13)
.L_13:
        /*001c*/ 	.word	0x00000000
        /*0020*/ 	.short	0x0006
        /*0022*/ 	.short	0x0030
        /*0024*/ 	.byte	0x00, 0xf4, 0x21, 0x00


	//----- nvinfo : EIATTR_KPARAM_INFO
	.align		4
.L_14:
        /*0028*/ 	.byte	0x04, 0x17
        /*002a*/ 	.short	(.L_16 - .L_15)
.L_15:
        /*002c*/ 	.word	0x00000000
        /*0030*/ 	.short	0x0005
        /*0032*/ 	.short	0x0028
        /*0034*/ 	.byte	0x00, 0xf4, 0x21, 0x00


	//----- nvinfo : EIATTR_KPARAM_INFO
	.align		4
.L_16:
        /*0038*/ 	.byte	0x04, 0x17
        /*003a*/ 	.short	(.L_18 - .L_17)
.L_17:
        /*003c*/ 	.word	0x00000000
        /*0040*/ 	.short	0x0004
        /*0042*/ 	.short	0x0020
        /*0044*/ 	.byte	0x00, 0xf4, 0x21, 0x00


	//----- nvinfo : EIATTR_KPARAM_INFO
	.align		4
.L_18:
        /*0048*/ 	.byte	0x04, 0x17
        /*004a*/ 	.short	(.L_20 - .L_19)
.L_19:
        /*004c*/ 	.word	0x00000000
        /*0050*/ 	.short	0x0003
        /*0052*/ 	.short	0x0018
        /*0054*/ 	.byte	0x00, 0xf4, 0x21, 0x00


	//----- nvinfo : EIATTR_KPARAM_INFO
	.align		4
.L_20:
        /*0058*/ 	.byte	0x04, 0x17
        /*005a*/ 	.short	(.L_22 - .L_21)
.L_21:
        /*005c*/ 	.word	0x00000000
        /*0060*/ 	.short	0x0002
        /*0062*/ 	.short	0x0010
        /*0064*/ 	.byte	0x00, 0xf4, 0x21, 0x00


	//----- nvinfo : EIATTR_KPARAM_INFO
	.align		4
.L_22:
        /*0068*/ 	.byte	0x04, 0x17
        /*006a*/ 	.short	(.L_24 - .L_23)
.L_23:
        /*006c*/ 	.word	0x00000000
        /*0070*/ 	.short	0x0001
        /*0072*/ 	.short	0x0008
        /*0074*/ 	.byte	0x00, 0xf4, 0x21, 0x00


	//----- nvinfo : EIATTR_KPARAM_INFO
	.align		4
.L_24:
        /*0078*/ 	.byte	0x04, 0x17
        /*007a*/ 	.short	(.L_26 - .L_25)
.L_25:
        /*007c*/ 	.word	0x00000000
        /*0080*/ 	.short	0x0000
        /*0082*/ 	.short	0x0000
        /*0084*/ 	.byte	0x00, 0xf4, 0x21, 0x00


	//----- nvinfo : EIATTR_SPARSE_MMA_MASK
	.align		4
.L_26:
        /*0088*/ 	.byte	0x03, 0x50
        /*008a*/ 	.short	0x0000


	//----- nvinfo : EIATTR_MAXREG_COUNT
	.align		4
        /*008c*/ 	.byte	0x03, 0x1b
        /*008e*/ 	.short	0x00ff


	//----- nvinfo : EIATTR_EXIT_INSTR_OFFSETS
	.align		4
        /*0090*/ 	.byte	0x04, 0x1c
        /*0092*/ 	.short	(.L_28 - .L_27)


	//   ....[0]....
.L_27:
        /*0094*/ 	.word	0x00000360


	//   ....[1]....
        /*0098*/ 	.word	0x00000380


	//----- nvinfo : EIATTR_REQNTID
	.align		4
.L_28:
        /*009c*/ 	.byte	0x04, 0x10
        /*009e*/ 	.short	(.L_30 - .L_29)
.L_29:
        /*00a0*/ 	.word	0x00000020
        /*00a4*/ 	.word	0x00000001
        /*00a8*/ 	.word	0x00000001


	//----- nvinfo : EIATTR_CBANK_PARAM_SIZE
	.align		4
.L_30:
        /*00ac*/ 	.byte	0x03, 0x19
        /*00ae*/ 	.short	0x003c


	//----- nvinfo : EIATTR_PARAM_CBANK
	.align		4
        /*00b0*/ 	.byte	0x04, 0x0a
        /*00b2*/ 	.short	(.L_32 - .L_31)
	.align		4
.L_31:
        /*00b4*/ 	.word	index@(.nv.constant0.triton_poi_fused_add_native_layer_norm_6)
        /*00b8*/ 	.short	0x0210
        /*00ba*/ 	.short	0x003c


	//----- nvinfo : EIATTR_SW_WAR
	.align		4
.L_32:
        /*00bc*/ 	.byte	0x04, 0x36
        /*00be*/ 	.short	(.L_34 - .L_33)
.L_33:
        /*00c0*/ 	.word	0x00000008
.L_34:


//--------------------- .nv.callgraph             --------------------------
	.section	.nv.callgraph,"",@"SHT_CUDA_CALLGRAPH"
	.align	4
	.sectionentsize	8
	.align		4
        /*0000*/ 	.word	0x00000000
	.align		4
        /*0004*/ 	.word	0xffffffff
	.align		4
        /*0008*/ 	.word	0x00000000
	.align		4
        /*000c*/ 	.word	0xfffffffe
	.align		4
        /*0010*/ 	.word	0x00000000
	.align		4
        /*0014*/ 	.word	0xfffffffd
	.align		4
        /*0018*/ 	.word	0x00000000
	.align		4
        /*001c*/ 	.word	0xfffffffc


//--------------------- .nv.constant4             --------------------------
	.section	.nv.constant4,"a",@progbits
	.align	8
	.align		8
.nv.constant4:
        /*0000*/ 	.dword	_$_str


//--------------------- .text.triton_poi_fused_add_native_layer_norm_6 --------------------------
	.section	.text.triton_poi_fused_add_native_layer_norm_6,"ax",@progbits
	.align	128
        .global         triton_poi_fused_add_native_layer_norm_6
        .type           triton_poi_fused_add_native_layer_norm_6,@function
        .size           triton_poi_fused_add_native_layer_norm_6,(.L_x_1 - triton_poi_fused_add_native_layer_norm_6)
        .other          triton_poi_fused_add_native_layer_norm_6,@"STO_CUDA_ENTRY STV_DEFAULT"
triton_poi_fused_add_native_layer_norm_6:
.text.triton_poi_fused_add_native_layer_norm_6:
[----:B------:R-:W0:Y:S01]  /*0000*/  LDC R1, c[0x0][0x28] ;  /* 0x00000a00ff017b82 */ /* 0x000e220000000800 */
[----:B------:R-:W1:Y:S07]  /*0010*/  S2R R0, SR_TID.X ;  /* 0x0000000000007919 */ /* 0x000e6e0000002100 */
[----:B------:R-:W2:Y:S01]  /*0020*/  LDC.64 R8, c[0x0][0x228] ;  /* 0x00008a00ff087b82 */ /* 0x000ea20000000a00 */
[----:B------:R-:W-:Y:S01]  /*0030*/  CS2R R22, SRZ ;  /* 0x0000000000167805 */ /* 0x000fe2000001ff00 */
[----:B------:R-:W-:Y:S01]  /*0040*/  ULDC.64 UR4, c[0x0][0x208] ;  /* 0x0000820000047ab9 */ /* 0x000fe20000000a00 */
[----:B------:R-:W3:Y:S05]  /*0050*/  S2R R15, SR_CTAID.X ;  /* 0x00000000000f7919 */ /* 0x000eea0000002500 */
[----:B------:R-:W4:Y:S08]  /*0060*/  LDC.64 R2, c[0x0][0x210] ;  /* 0x00008400ff027b82 */ /* 0x000f300000000a00 */
[----:B------:R-:W5:Y:S08]  /*0070*/  LDC.64 R4, c[0x0][0x218] ;  /* 0x00008600ff047b82 */ /* 0x000f700000000a00 */
[----:B------:R-:W5:Y:S01]  /*0080*/  LDC.64 R6, c[0x0][0x220] ;  /* 0x00008800ff067b82 */ /* 0x000f620000000a00 */
[----:B-1----:R-:W-:-:S07]  /*0090*/  SHF.L.U32 R0, R0, 0x1, RZ ;  /* 0x0000000100007819 */ /* 0x002fce00000006ff */
[----:B------:R-:W1:Y:S01]  /*00a0*/  LDC.64 R10, c[0x0][0x230] ;  /* 0x00008c00ff0a7b82 */ /* 0x000e620000000a00 */
[----:B------:R-:W-:-:S04]  /*00b0*/  LOP3.LUT R0, R0, 0x3e, RZ, 0xc0, !PT ;  /* 0x0000003e00007812 */ /* 0x000fc800078ec0ff */
[----:B---3--:R-:W-:-:S03]  /*00c0*/  LEA R15, R15, R0, 0x6 ;  /* 0x000000000f0f7211 */ /* 0x008fc600078e30ff */
[----:B------:R-:W3:Y:S01]  /*00d0*/  LDC.64 R12, c[0x0][0x238] ;  /* 0x00008e00ff0c7b82 */ /* 0x000ee20000000a00 */
[----:B------:R-:W-:Y:S02]  /*00e0*/  SHF.R.S32.HI R0, RZ, 0x1f, R15 ;  /* 0x0000001fff007819 */ /* 0x000fe4000001140f */
[----:B------:R-:W-:Y:S02]  /*00f0*/  ISETP.GE.AND P0, PT, R15, 0x40, PT ;  /* 0x000000400f00780c */ /* 0x000fe40003f06270 */
[----:B------:R-:W-:-:S04]  /*0100*/  LEA.HI R0, R0, R15, RZ, 0x2 ;  /* 0x0000000f00007211 */ /* 0x000fc800078f10ff */
[----:B------:R-:W-:-:S05]  /*0110*/  SHF.R.S32.HI R17, RZ, 0x2, R0 ;  /* 0x00000002ff117819 */ /* 0x000fca0000011400 */
[----:B--2---:R-:W-:-:S05]  /*0120*/  IMAD.WIDE R8, R17, 0x4, R8 ;  /* 0x0000000411087825 */ /* 0x004fca00078e0208 */
[----:B------:R-:W2:Y:S01]  /*0130*/  @!P0 LDG.E.EL R22, desc[UR4][R8.64] ;  /* 0x0000000408168981 */ /* 0x000ea2000c2e1900 */
[----:B------:R-:W-:Y:S02]  /*0140*/  CS2R R18, SRZ ;  /* 0x0000000000127805 */ /* 0x000fe4000001ff00 */
[----:B------:R-:W-:Y:S01]  /*0150*/  CS2R R20, SRZ ;  /* 0x0000000000147805 */ /* 0x000fe2000001ff00 */
[----:B------:R-:W-:Y:S01]  /*0160*/  HFMA2.MMA R14, -RZ, RZ, 0, 0 ;  /* 0x00000000ff0e7435 */ /* 0x000fe200000001ff */
[----:B------:R1:W2:Y:S01]  /*0170*/  @!P0 LDG.E.EL R23, desc[UR4][R8.64] ;  /* 0x0000000408178981 */ /* 0x0002a2000c2e1900 */
[----:B----4-:R-:W-:Y:S01]  /*0180*/  IMAD.WIDE R2, R15, 0x4, R2 ;  /* 0x000000040f027825 */ /* 0x010fe200078e0202 */
[----:B------:R-:W-:-:S03]  /*0190*/  LOP3.LUT R0, R0, 0xfffffffc, RZ, 0xc0, !PT ;  /* 0xfffffffc00007812 */ /* 0x000fc600078ec0ff */
[----:B-----5:R-:W-:Y:S01]  /*01a0*/  IMAD.WIDE R4, R15, 0x4, R4 ;  /* 0x000000040f047825 */ /* 0x020fe200078e0204 */
[----:B------:R-:W-:Y:S01]  /*01b0*/  MOV R16, RZ ;  /* 0x000000ff00107202 */ /* 0x000fe20000000f00 */
[----:B------:R4:W5:Y:S02]  /*01c0*/  @!P0 LDG.E.64 R18, desc[UR4][R2.64] ;  /* 0x0000000402128981 */ /* 0x000964000c1e1b00 */
[----:B0-----:R-:W-:Y:S01]  /*01d0*/  IMAD.WIDE R6, R17, 0x4, R6 ;  /* 0x0000000411067825 */ /* 0x001fe200078e0206 */
[----:B------:R-:W-:Y:S01]  /*01e0*/  IADD3 R17, R15, -R0, RZ ;  /* 0x800000000f117210 */ /* 0x000fe20007ffe0ff */
[----:B------:R-:W5:Y:S01]  /*01f0*/  @!P0 LDG.E.64 R20, desc[UR4][R4.64] ;  /* 0x0000000404148981 */ /* 0x000f62000c1e1b00 */
[----:B------:R-:W-:-:S03]  /*0200*/  CS2R R24, SRZ ;  /* 0x0000000000187805 */ /* 0x000fc6000001ff00 */
[----:B------:R-:W5:Y:S01]  /*0210*/  @!P0 LDG.E.EL R14, desc[UR4][R6.64] ;  /* 0x00000004060e8981 */ /* 0x000f62000c2e1900 */
[C---:B-1----:R-:W-:Y:S01]  /*0220*/  IMAD.WIDE R8, R17.reuse, 0x4, R10 ;  /* 0x0000000411087825 */ /* 0x042fe200078e020a */
[----:B----4-:R-:W0:Y:S02]  /*0230*/  LDC.64 R2, c[0x0][0x240] ;  /* 0x00009000ff027b82 */ /* 0x010e240000000a00 */
[----:B------:R-:W4:Y:S01]  /*0240*/  @!P0 LDG.E.EL R16, desc[UR4][R6.64] ;  /* 0x0000000406108981 */ /* 0x000f22000c2e1900 */
[----:B---3--:R-:W-:Y:S01]  /*0250*/  IMAD.WIDE R10, R17, 0x4, R12 ;  /* 0x00000004110a7825 */ /* 0x008fe200078e020c */
[----:B------:R-:W-:-:S04]  /*0260*/  CS2R R12, SRZ ;  /* 0x00000000000c7805 */ /* 0x000fc8000001ff00 */
[----:B------:R-:W3:Y:S04]  /*0270*/  @!P0 LDG.E.EL.64 R24, desc[UR4][R10.64] ;  /* 0x000000040a188981 */ /* 0x000ee8000c2e1b00 */
[----:B------:R-:W3:Y:S01]  /*0280*/  @!P0 LDG.E.EL.64 R12, desc[UR4][R8.64] ;  /* 0x00000004080c8981 */ /* 0x000ee2000c2e1b00 */
[----:B0-----:R-:W-:-:S04]  /*0290*/  IMAD.WIDE R2, R15, 0x4, R2 ;  /* 0x000000040f027825 */ /* 0x001fc800078e0202 */
[----:B--2---:R-:W-:Y:S01]  /*02a0*/  FADD R22, R22, 9.9999999747524270788e-07 ;  /* 0x358637bd16167421 */ /* 0x004fe20000000000 */
[----:B------:R-:W-:-:S05]  /*02b0*/  FADD R23, R23, 9.9999999747524270788e-07 ;  /* 0x358637bd17177421 */ /* 0x000fca0000000000 */
[----:B------:R-:W0:Y:S08]  /*02c0*/  MUFU.RSQ R22, R22 ;  /* 0x0000001600167308 */ /* 0x000e300000001400 */
[----:B------:R-:W1:Y:S01]  /*02d0*/  MUFU.RSQ R23, R23 ;  /* 0x0000001700177308 */ /* 0x000e620000001400 */
[----:B-----5:R-:W-:Y:S01]  /*02e0*/  FADD R5, R20, R18 ;  /* 0x0000001214057221 */ /* 0x020fe20000000000 */
[----:B------:R-:W-:-:S03]  /*02f0*/  FADD R19, R21, R19 ;  /* 0x0000001315137221 */ /* 0x000fc60000000000 */
[----:B------:R-:W-:Y:S01]  /*0300*/  FADD R5, R5, -R14 ;  /* 0x8000000e05057221 */ /* 0x000fe20000000000 */
[----:B----4-:R-:W-:-:S03]  /*0310*/  FADD R16, R19, -R16 ;  /* 0x8000001013107221 */ /* 0x010fc60000000000 */
[----:B0-----:R-:W-:Y:S01]  /*0320*/  FMUL R5, R22, R5 ;  /* 0x0000000516057220 */ /* 0x001fe20000400000 */
[----:B-1----:R-:W-:-:S03]  /*0330*/  FMUL R16, R23, R16 ;  /* 0x0000001017107220 */ /* 0x002fc60000400000 */
[----:B---3--:R-:W-:Y:S01]  /*0340*/  FFMA R12, R5, R12, R24 ;  /* 0x0000000c050c7223 */ /* 0x008fe20000000018 */
[----:B------:R-:W-:Y:S01]  /*0350*/  FFMA R13, R16, R13, R25 ;  /* 0x0000000d100d7223 */ /* 0x000fe20000000019 */
[----:B------:R-:W-:Y:S06]  /*0360*/  @P0 EXIT ;  /* 0x000000000000094d */ /* 0x000fec0003800000 */
[----:B------:R-:W-:Y:S01]  /*0370*/  STG.E.64 desc[UR4][R2.64], R12 ;  /* 0x0000000c02007986 */ /* 0x000fe2000c101b04 */
[----:B------:R-:W-:Y:S05]  /*0380*/  EXIT ;  /* 0x000000000000794d */ /* 0x000fea0003800000 */
.L_x_0:
[----:B------:R-:W-:-:S00]  /*0390*/  BRA `(.L_x_0) ;  /* 0xfffffffc00fc7947 */ /* 0x000fc0000383ffff */
[----:B------:R-:W-:-:S00]  /*03a0*/  NOP ;  /* 0x0000000000007918 */ /* 0x000fc00000000000 */
        /* <DEDUP_REMOVED lines=13> */
.L_x_1:


//--------------------- .nv.global.init           --------------------------
	.section	.nv.global.init,"aw",@progbits
.nv.global.init:
	.type		_$_str,@object
	.size		_$_str,(.L_0 - _$_str)
_$_str:
        /*0000*/ 	.byte	0x5f, 0x5f, 0x43, 0x55, 0x44, 0x41, 0x5f, 0x46, 0x54, 0x5a, 0x00
.L_0:


//--------------------- .nv.constant0.triton_poi_fused_add_native_layer_norm_6 --------------------------
	.section	.nv.constant0.triton_poi_fused_add_native_layer_norm_6,"a",@progbits
	.sectionflags	@""
	.align	4
.nv.constant0.triton_poi_fused_add_native_layer_norm_6:
	.zero		588
